//
// Generated by NVIDIA NVVM Compiler
//
// Compiler Build ID: CL-36424714
// Cuda compilation tools, release 13.0, V13.0.88
// Based on NVVM 20.0.0
//

.version 9.0
.target sm_100
.address_size 64

	// .globl	_Z18simple_sort_kernelPfi

.visible .entry _Z18simple_sort_kernelPfi(
	.param .u64 .ptr .align 1 _Z18simple_sort_kernelPfi_param_0,
	.param .u32 _Z18simple_sort_kernelPfi_param_1
)
{
	.reg .pred 	%p<27>;
	.reg .b16 	%rs<17>;
	.reg .b32 	%r<32>;
	.reg .b32 	%f<46>;
	.reg .b64 	%rd<13>;

	ld.param.u64 	%rd8, [_Z18simple_sort_kernelPfi_param_0];
	ld.param.u32 	%r17, [_Z18simple_sort_kernelPfi_param_1];
	cvta.to.global.u64 	%rd1, %rd8;
	add.s32 	%r1, %r17, -1;
	setp.lt.s32 	%p1, %r17, 2;
	@%p1 bra 	$L__BB0_42;
	add.s32 	%r2, %r17, -2;
	cvt.u16.u32 	%rs1, %r17;
	add.s64 	%rd2, %rd1, 16;
	mov.b32 	%r27, 0;
	mov.b16 	%rs15, 0;
	mov.u16 	%rs16, %rs15;
	mov.u32 	%r26, %r1;
$L__BB0_2:
	sub.s32 	%r19, %r27, %r17;
	setp.gt.s32 	%p2, %r19, -2;
	@%p2 bra 	$L__BB0_41;
	sub.s32 	%r21, %r2, %r27;
	setp.lt.u32 	%p3, %r21, 7;
	mov.b32 	%r30, 0;
	@%p3 bra 	$L__BB0_22;
	and.b32  	%r30, %r26, -8;
	ld.global.f32 	%f33, [%rd1];
	neg.s32 	%r28, %r30;
	mov.u64 	%rd12, %rd2;
$L__BB0_5:
	.pragma "nounroll";
	ld.global.f32 	%f34, [%rd12+-12];
	setp.geu.f32 	%p4, %f33, %f34;
	@%p4 bra 	$L__BB0_7;
	st.global.f32 	[%rd12+-16], %f34;
	st.global.f32 	[%rd12+-12], %f33;
	mov.f32 	%f34, %f33;
$L__BB0_7:
	ld.global.f32 	%f35, [%rd12+-8];
	setp.geu.f32 	%p5, %f34, %f35;
	@%p5 bra 	$L__BB0_9;
	st.global.f32 	[%rd12+-12], %f35;
	st.global.f32 	[%rd12+-8], %f34;
	mov.f32 	%f35, %f34;
$L__BB0_9:
	ld.global.f32 	%f36, [%rd12+-4];
	setp.geu.f32 	%p6, %f35, %f36;
	@%p6 bra 	$L__BB0_11;
	st.global.f32 	[%rd12+-8], %f36;
	st.global.f32 	[%rd12+-4], %f35;
	mov.f32 	%f36, %f35;
$L__BB0_11:
	ld.global.f32 	%f37, [%rd12];
	setp.geu.f32 	%p7, %f36, %f37;
	@%p7 bra 	$L__BB0_13;
	st.global.f32 	[%rd12+-4], %f37;
	st.global.f32 	[%rd12], %f36;
	mov.f32 	%f37, %f36;
$L__BB0_13:
	ld.global.f32 	%f38, [%rd12+4];
	setp.geu.f32 	%p8, %f37, %f38;
	@%p8 bra 	$L__BB0_15;
	st.global.f32 	[%rd12], %f38;
	st.global.f32 	[%rd12+4], %f37;
	mov.f32 	%f38, %f37;
$L__BB0_15:
	ld.global.f32 	%f39, [%rd12+8];
	setp.geu.f32 	%p9, %f38, %f39;
	@%p9 bra 	$L__BB0_17;
	st.global.f32 	[%rd12+4], %f39;
	st.global.f32 	[%rd12+8], %f38;
	mov.f32 	%f39, %f38;
$L__BB0_17:
	ld.global.f32 	%f40, [%rd12+12];
	setp.geu.f32 	%p10, %f39, %f40;
	@%p10 bra 	$L__BB0_19;
	st.global.f32 	[%rd12+8], %f40;
	st.global.f32 	[%rd12+12], %f39;
	mov.f32 	%f40, %f39;
$L__BB0_19:
	ld.global.f32 	%f33, [%rd12+16];
	setp.geu.f32 	%p11, %f40, %f33;
	@%p11 bra 	$L__BB0_21;
	st.global.f32 	[%rd12+12], %f33;
	st.global.f32 	[%rd12+16], %f40;
	mov.f32 	%f33, %f40;
$L__BB0_21:
	add.s32 	%r28, %r28, 8;
	add.s64 	%rd12, %rd12, 32;
	setp.ne.s32 	%p12, %r28, 0;
	@%p12 bra 	$L__BB0_5;
$L__BB0_22:
	and.b32  	%r22, %r26, 7;
	setp.eq.s32 	%p13, %r22, 0;
	@%p13 bra 	$L__BB0_41;
	not.b16 	%rs10, %rs16;
	add.s16 	%rs11, %rs10, %rs1;
	cvt.u32.u16 	%r23, %rs11;
	and.b32  	%r10, %r23, 7;
	add.s32 	%r24, %r10, -1;
	setp.lt.u32 	%p14, %r24, 3;
	@%p14 bra 	$L__BB0_32;
	mul.wide.u32 	%rd9, %r30, 4;
	add.s64 	%rd5, %rd1, %rd9;
	ld.global.f32 	%f19, [%rd5];
	ld.global.f32 	%f42, [%rd5+4];
	setp.geu.f32 	%p15, %f19, %f42;
	@%p15 bra 	$L__BB0_26;
	st.global.f32 	[%rd5], %f42;
	st.global.f32 	[%rd5+4], %f19;
	mov.f32 	%f42, %f19;
$L__BB0_26:
	ld.global.f32 	%f43, [%rd5+8];
	setp.geu.f32 	%p16, %f42, %f43;
	@%p16 bra 	$L__BB0_28;
	st.global.f32 	[%rd5+4], %f43;
	st.global.f32 	[%rd5+8], %f42;
	mov.f32 	%f43, %f42;
$L__BB0_28:
	ld.global.f32 	%f44, [%rd5+12];
	setp.geu.f32 	%p17, %f43, %f44;
	@%p17 bra 	$L__BB0_30;
	st.global.f32 	[%rd5+8], %f44;
	st.global.f32 	[%rd5+12], %f43;
	mov.f32 	%f44, %f43;
$L__BB0_30:
	add.s32 	%r30, %r30, 4;
	ld.global.f32 	%f26, [%rd5+16];
	setp.geu.f32 	%p18, %f44, %f26;
	@%p18 bra 	$L__BB0_32;
	st.global.f32 	[%rd5+12], %f26;
	st.global.f32 	[%rd5+16], %f44;
$L__BB0_32:
	and.b32  	%r25, %r10, 3;
	setp.eq.s32 	%p19, %r25, 0;
	@%p19 bra 	$L__BB0_41;
	xor.b16  	%rs12, %rs15, 3;
	add.s16 	%rs5, %rs12, %rs1;
	and.b16  	%rs13, %rs5, 3;
	setp.eq.s16 	%p20, %rs13, 1;
	@%p20 bra 	$L__BB0_38;
	mul.wide.u32 	%rd10, %r30, 4;
	add.s64 	%rd6, %rd1, %rd10;
	ld.global.f32 	%f27, [%rd6];
	ld.global.f32 	%f45, [%rd6+4];
	setp.geu.f32 	%p21, %f27, %f45;
	@%p21 bra 	$L__BB0_36;
	st.global.f32 	[%rd6], %f45;
	st.global.f32 	[%rd6+4], %f27;
	mov.f32 	%f45, %f27;
$L__BB0_36:
	add.s32 	%r30, %r30, 2;
	ld.global.f32 	%f30, [%rd6+8];
	setp.geu.f32 	%p22, %f45, %f30;
	@%p22 bra 	$L__BB0_38;
	st.global.f32 	[%rd6+4], %f30;
	st.global.f32 	[%rd6+8], %f45;
$L__BB0_38:
	and.b16  	%rs14, %rs5, 1;
	setp.eq.b16 	%p23, %rs14, 1;
	not.pred 	%p24, %p23;
	@%p24 bra 	$L__BB0_41;
	mul.wide.u32 	%rd11, %r30, 4;
	add.s64 	%rd7, %rd1, %rd11;
	ld.global.f32 	%f31, [%rd7];
	ld.global.f32 	%f32, [%rd7+4];
	setp.geu.f32 	%p25, %f31, %f32;
	@%p25 bra 	$L__BB0_41;
	st.global.f32 	[%rd7], %f32;
	st.global.f32 	[%rd7+4], %f31;
$L__BB0_41:
	add.s32 	%r27, %r27, 1;
	add.s32 	%r26, %r26, -1;
	setp.ne.s32 	%p26, %r27, %r1;
	add.s16 	%rs16, %rs16, 1;
	add.s16 	%rs15, %rs15, 1;
	@%p26 bra 	$L__BB0_2;
$L__BB0_42:
	ret;

}


// ===== COMPILED SASS (sm_100) =====

	.target	sm_100

	.elftype	@"ET_EXEC"


//--------------------- .note.nv.tkinfo           --------------------------
	.section	.note.nv.tkinfo,"",@"SHT_NOTE"
	.sectionflags	@"SHF_NOTE_NV_TKINFO"
	.tkinfo
        /*0018*/ 	.word	0x00000002
        /*0030*/ 	.string	""
        /*0030*/ 	.string	"ptxas"
        /*0030*/ 	.string	"Cuda compilation tools, release 13.0, V13.0.88"
        /*0030*/ 	.string	"Build cuda_13.0.r13.0/compiler.36424714_0"
        /*0030*/ 	.string	"-arch sm_100 -m 64 "



//--------------------- .note.nv.cuinfo           --------------------------
	.section	.note.nv.cuinfo,"",@"SHT_NOTE"
	.sectionflags	@"SHF_NOTE_NV_CUINFO"
        /*0018*/ 	.short	0x0002
        /*001a*/ 	.short	0x0064
        /*001c*/ 	.short	0x0082
	.zero		2


//--------------------- .nv.info                  --------------------------
	.section	.nv.info,"",@"SHT_CUDA_INFO"
	.align	4


	//----- nvinfo : EIATTR_REGCOUNT
	.align		4
        /*0000*/ 	.byte	0x04, 0x2f
        /*0002*/ 	.short	(.L_1 - .L_0)
	.align		4
.L_0:
        /*0004*/ 	.word	index@(_Z18simple_sort_kernelPfi)
        /*0008*/ 	.word	0x00000018


	//----- nvinfo : EIATTR_FRAME_SIZE
	.align		4
.L_1:
        /*000c*/ 	.byte	0x04, 0x11
        /*000e*/ 	.short	(.L_3 - .L_2)
	.align		4
.L_2:
        /*0010*/ 	.word	index@(_Z18simple_sort_kernelPfi)
        /*0014*/ 	.word	0x00000000


	//----- nvinfo : EIATTR_MIN_STACK_SIZE
	.align		4
.L_3:
        /*0018*/ 	.byte	0x04, 0x12
        /*001a*/ 	.short	(.L_5 - .L_4)
	.align		4
.L_4:
        /*001c*/ 	.word	index@(_Z18simple_sort_kernelPfi)
        /*0020*/ 	.word	0x00000000
.L_5:


//--------------------- .nv.compat                --------------------------
	.section	.nv.compat,"",@"SHT_CUDA_COMPAT_INFO"
	.align	4
        /*0000*/ 	.byte	0x02, 0x09, 0x00, 0x00, 0x02, 0x02, 0x01, 0x00, 0x02, 0x05, 0x05, 0x00, 0x03, 0x07, 0x01, 0x01
        /*0010*/ 	.byte	0x02, 0x03, 0x00, 0x00, 0x02, 0x06, 0x01, 0x00, 0x04, 0x0b, 0x08, 0x00, 0x09, 0x00, 0x00, 0x00
        /*0020*/ 	.byte	0x00, 0x00, 0x00, 0x00


//--------------------- .nv.info._Z18simple_sort_kernelPfi --------------------------
	.section	.nv.info._Z18simple_sort_kernelPfi,"",@"SHT_CUDA_INFO"
	.sectionflags	@""
	.align	4


	//----- nvinfo : EIATTR_CUDA_API_VERSION
	.align		4
        /*0000*/ 	.byte	0x04, 0x37
        /*0002*/ 	.short	(.L_7 - .L_6)
.L_6:
        /*0004*/ 	.word	0x00000082


	//----- nvinfo : EIATTR_KPARAM_INFO
	.align		4
.L_7:
        /*0008*/ 	.byte	0x04, 0x17
        /*000a*/ 	.short	(.L_9 - .L_8)
.L_8:
        /*000c*/ 	.word	0x00000000
        /*0010*/ 	.short	0x0001
        /*0012*/ 	.short	0x0008
        /*0014*/ 	.byte	0x00, 0xf0, 0x11, 0x00


	//----- nvinfo : EIATTR_KPARAM_INFO
	.align		4
.L_9:
        /*0018*/ 	.byte	0x04, 0x17
        /*001a*/ 	.short	(.L_11 - .L_10)
.L_10:
        /*001c*/ 	.word	0x00000000
        /*0020*/ 	.short	0x0000
        /*0022*/ 	.short	0x0000
        /*0024*/ 	.byte	0x00, 0xf5, 0x21, 0x00


	//----- nvinfo : EIATTR_SPARSE_MMA_MASK
	.align		4
.L_11:
        /*0028*/ 	.byte	0x03, 0x50
        /*002a*/ 	.short	0x0000


	//----- nvinfo : EIATTR_MAXREG_COUNT
	.align		4
        /*002c*/ 	.byte	0x03, 0x1b
        /*002e*/ 	.short	0x00ff


	//----- nvinfo : EIATTR_MERCURY_ISA_VERSION
	.align		4
        /*0030*/ 	.byte	0x03, 0x5f
        /*0032*/ 	.short	0x0101


	//----- nvinfo : EIATTR_VRC_CTA_INIT_COUNT
	.align		4
        /*0034*/ 	.byte	0x02, 0x4a
	.zero		1
	.zero		1


	//----- nvinfo : EIATTR_EXIT_INSTR_OFFSETS
	.align		4
        /*0038*/ 	.byte	0x04, 0x1c
        /*003a*/ 	.short	(.L_13 - .L_12)


	//   ....[0]....
.L_12:
        /*003c*/ 	.word	0x00000030


	//   ....[1]....
        /*0040*/ 	.word	0x000008e0


	//----- nvinfo : EIATTR_CBANK_PARAM_SIZE
	.align		4
.L_13:
        /*0044*/ 	.byte	0x03, 0x19
        /*0046*/ 	.short	0x000c


	//----- nvinfo : EIATTR_PARAM_CBANK
	.align		4
        /*0048*/ 	.byte	0x04, 0x0a
        /*004a*/ 	.short	(.L_15 - .L_14)
	.align		4
.L_14:
        /*004c*/ 	.word	index@(.nv.constant0._Z18simple_sort_kernelPfi)
        /*0050*/ 	.short	0x0380
        /*0052*/ 	.short	0x000c


	//----- nvinfo : EIATTR_SW_WAR
	.align		4
.L_15:
        /*0054*/ 	.byte	0x04, 0x36
        /*0056*/ 	.short	(.L_17 - .L_16)
.L_16:
        /*0058*/ 	.word	0x00000008
.L_17:


//--------------------- .nv.callgraph             --------------------------
	.section	.nv.callgraph,"",@"SHT_CUDA_CALLGRAPH"
	.align	4
	.sectionentsize	8
	.align		4
        /*0000*/ 	.word	0x00000000
	.align		4
        /*0004*/ 	.word	0xffffffff
	.align		4
        /*0008*/ 	.word	0x00000000
	.align		4
        /*000c*/ 	.word	0xfffffffe
	.align		4
        /*0010*/ 	.word	0x00000000
	.align		4
        /*0014*/ 	.word	0xfffffffd
	.align		4
        /*0018*/ 	.word	0x00000000
	.align		4
        /*001c*/ 	.word	0xfffffffc


//--------------------- .text._Z18simple_sort_kernelPfi --------------------------
	.section	.text._Z18simple_sort_kernelPfi,"ax",@progbits
	.align	128
        .global         _Z18simple_sort_kernelPfi
        .type           _Z18simple_sort_kernelPfi,@function
        .size           _Z18simple_sort_kernelPfi,(.L_x_7 - _Z18simple_sort_kernelPfi)
        .other          _Z18simple_sort_kernelPfi,@"STO_CUDA_ENTRY STV_DEFAULT"
_Z18simple_sort_kernelPfi:
.text._Z18simple_sort_kernelPfi:
[----:B------:R-:W-:Y:S08]  /*0000*/  LDC R1, c[0x0][0x37c] ;  /* 0x0000df00ff017b82 */ /* 0x000ff00000000800 */
[----:B------:R-:W0:Y:S02]  /*0010*/  LDC R0, c[0x0][0x388] ;  /* 0x0000e200ff007b82 */ /* 0x000e240000000800 */
[----:B0-----:R-:W-:-:S13]  /*0020*/  ISETP.GE.AND P0, PT, R0, 0x2, PT ;  /* 0x000000020000780c */ /* 0x001fda0003f06270 */
[----:B------:R-:W-:Y:S05]  /*0030*/  @!P0 EXIT ;  /* 0x000000000000894d */ /* 0x000fea0003800000 */
[----:B------:R-:W0:Y:S01]  /*0040*/  LDCU.64 UR6, c[0x0][0x380] ;  /* 0x00007000ff0677ac */ /* 0x000e220008000a00 */
[----:B------:R-:W-:Y:S01]  /*0050*/  VIADD R0, R0, 0xffffffff ;  /* 0xffffffff00007836 */ /* 0x000fe20000000000 */
[----:B------:R-:W-:Y:S02]  /*0060*/  PRMT R2, RZ, 0x7610, R2 ;  /* 0x00007610ff027816 */ /* 0x000fe40000000002 */
[----:B------:R-:W-:Y:S01]  /*0070*/  PRMT R3, RZ, 0x7610, R3 ;  /* 0x00007610ff037816 */ /* 0x000fe20000000003 */
[----:B------:R-:W-:Y:S01]  /*0080*/  IMAD.MOV.U32 R4, RZ, RZ, R0 ;  /* 0x000000ffff047224 */ /* 0x000fe200078e0000 */
[----:B------:R-:W1:Y:S01]  /*0090*/  LDCU.U16 UR8, c[0x0][0x388] ;  /* 0x00007100ff0877ac */ /* 0x000e620008000400 */
[----:B------:R-:W2:Y:S01]  /*00a0*/  LDCU.64 UR10, c[0x0][0x358] ;  /* 0x00006b00ff0a77ac */ /* 0x000ea20008000a00 */
[----:B------:R-:W-:Y:S01]  /*00b0*/  UMOV UR4, URZ ;  /* 0x000000ff00047c82 */ /* 0x000fe20008000000 */
[----:B0-----:R-:W-:-:S04]  /*00c0*/  UIADD3 UR6, UP0, UPT, UR6, 0x10, URZ ;  /* 0x0000001006067890 */ /* 0x001fc8000ff1e0ff */
[----:B------:R-:W-:-:S12]  /*00d0*/  UIADD3.X UR7, UPT, UPT, URZ, UR7, URZ, UP0, !UPT ;  /* 0x00000007ff077290 */ /* 0x000fd800087fe4ff */
.L_x_5:
[----:B0-----:R-:W0:Y:S02]  /*00e0*/  LDCU UR5, c[0x0][0x388] ;  /* 0x00007100ff0577ac */ /* 0x001e240008000800 */
[----:B0-----:R-:W-:-:S04]  /*00f0*/  UIADD3 UR9, UPT, UPT, UR4, -UR5, URZ ;  /* 0x8000000504097290 */ /* 0x001fc8000fffe0ff */
[----:B------:R-:W-:-:S09]  /*0100*/  UISETP.GT.AND UP0, UPT, UR9, -0x2, UPT ;  /* 0xfffffffe0900788c */ /* 0x000fd2000bf04270 */
[----:B-1-3--:R-:W-:Y:S05]  /*0110*/  BRA.U UP0, `(.L_x_0) ;  /* 0x0000000500d87547 */ /* 0x00afea000b800000 */
[----:B------:R-:W-:Y:S01]  /*0120*/  UIADD3 UR5, UPT, UPT, -UR4, -0x2, UR5 ;  /* 0xfffffffe04057890 */ /* 0x000fe2000fffe105 */
[----:B------:R-:W-:Y:S01]  /*0130*/  LOP3.LUT P0, RZ, R4, 0x7, RZ, 0xc0, !PT ;  /* 0x0000000704ff7812 */ /* 0x000fe2000780c0ff */
[----:B------:R-:W-:Y:S02]  /*0140*/  IMAD.MOV.U32 R5, RZ, RZ, RZ ;  /* 0x000000ffff057224 */ /* 0x000fe400078e00ff */
[----:B------:R-:W-:-:S09]  /*0150*/  UISETP.GE.U32.AND UP0, UPT, UR5, 0x7, UPT ;  /* 0x000000070500788c */ /* 0x000fd2000bf06070 */
[----:B------:R-:W-:Y:S05]  /*0160*/  BRA.U !UP0, `(.L_x_1) ;  /* 0x0000000108d47547 */ /* 0x000fea000b800000 */
[----:B------:R-:W2:Y:S02]  /*0170*/  LDC.64 R6, c[0x0][0x380] ;  /* 0x0000e000ff067b82 */ /* 0x000ea40000000a00 */
[----:B--2---:R0:W5:Y:S01]  /*0180*/  LDG.E R9, desc[UR10][R6.64] ;  /* 0x0000000a06097981 */ /* 0x004162000c1e1900 */
[----:B------:R-:W-:Y:S01]  /*0190*/  LOP3.LUT R5, R4, 0xfffffff8, RZ, 0xc0, !PT ;  /* 0xfffffff804057812 */ /* 0x000fe200078ec0ff */
[----:B------:R-:W-:Y:S02]  /*01a0*/  IMAD.U32 R11, RZ, RZ, UR6 ;  /* 0x00000006ff0b7e24 */ /* 0x000fe4000f8e00ff */
[----:B------:R-:W-:Y:S02]  /*01b0*/  IMAD.U32 R12, RZ, RZ, UR7 ;  /* 0x00000007ff0c7e24 */ /* 0x000fe4000f8e00ff */
[----:B------:R-:W-:-:S07]  /*01c0*/  IMAD.MOV R8, RZ, RZ, -R5 ;  /* 0x000000ffff087224 */ /* 0x000fce00078e0a05 */
.L_x_2:
[----:B0--3--:R-:W-:Y:S02]  /*01d0*/  IMAD.MOV.U32 R6, RZ, RZ, R11 ;  /* 0x000000ffff067224 */ /* 0x009fe400078e000b */
[----:B------:R-:W-:-:S05]  /*01e0*/  IMAD.MOV.U32 R7, RZ, RZ, R12 ;  /* 0x000000ffff077224 */ /* 0x000fca00078e000c */
[----:B------:R-:W2:Y:S04]  /*01f0*/  LDG.E R11, desc[UR10][R6.64+-0xc] ;  /* 0xfffff40a060b7981 */ /* 0x000ea8000c1e1900 */
[----:B------:R-:W3:Y:S04]  /*0200*/  LDG.E R13, desc[UR10][R6.64+-0x8] ;  /* 0xfffff80a060d7981 */ /* 0x000ee8000c1e1900 */
[----:B------:R-:W4:Y:S04]  /*0210*/  LDG.E R15, desc[UR10][R6.64+-0x4] ;  /* 0xfffffc0a060f7981 */ /* 0x000f28000c1e1900 */
[----:B------:R-:W4:Y:S04]  /*0220*/  LDG.E R17, desc[UR10][R6.64] ;  /* 0x0000000a06117981 */ /* 0x000f28000c1e1900 */
[----:B------:R-:W4:Y:S04]  /*0230*/  LDG.E R19, desc[UR10][R6.64+0x4] ;  /* 0x0000040a06137981 */ /* 0x000f28000c1e1900 */
[----:B------:R-:W4:Y:S04]  /*0240*/  LDG.E R21, desc[UR10][R6.64+0x8] ;  /* 0x0000080a06157981 */ /* 0x000f28000c1e1900 */
[----:B------:R-:W4:Y:S01]  /*0250*/  LDG.E R10, desc[UR10][R6.64+0xc] ;  /* 0x00000c0a060a7981 */ /* 0x000f22000c1e1900 */
[----:B--2--5:R-:W-:-:S13]  /*0260*/  FSETP.GEU.AND P1, PT, R9, R11, PT ;  /* 0x0000000b0900720b */ /* 0x024fda0003f2e000 */
[----:B------:R0:W-:Y:S04]  /*0270*/  @!P1 STG.E desc[UR10][R6.64+-0x10], R11 ;  /* 0xfffff00b06009986 */ /* 0x0001e8000c10190a */
[----:B------:R2:W-:Y:S01]  /*0280*/  @!P1 STG.E desc[UR10][R6.64+-0xc], R9 ;  /* 0xfffff40906009986 */ /* 0x0005e2000c10190a */
[----:B0-----:R-:W-:-:S03]  /*0290*/  @!P1 IMAD.MOV.U32 R11, RZ, RZ, R9 ;  /* 0x000000ffff0b9224 */ /* 0x001fc600078e0009 */
[----:B--2---:R-:W2:Y:S02]  /*02a0*/  LDG.E R9, desc[UR10][R6.64+0x10] ;  /* 0x0000100a06097981 */ /* 0x004ea4000c1e1900 */
[----:B---3--:R-:W-:Y:S02]  /*02b0*/  FSETP.GEU.AND P1, PT, R11, R13, PT ;  /* 0x0000000d0b00720b */ /* 0x008fe40003f2e000 */
[----:B------:R-:W-:-:S04]  /*02c0*/  IADD3 R8, PT, PT, R8, 0x8, RZ ;  /* 0x0000000808087810 */ /* 0x000fc80007ffe0ff */
[----:B------:R-:W-:-:S07]  /*02d0*/  ISETP.NE.AND P3, PT, R8, RZ, PT ;  /* 0x000000ff0800720c */ /* 0x000fce0003f65270 */
[----:B------:R0:W-:Y:S04]  /*02e0*/  @!P1 STG.E desc[UR10][R6.64+-0xc], R13 ;  /* 0xfffff40d06009986 */ /* 0x0001e8000c10190a */
[----:B------:R-:W-:Y:S01]  /*02f0*/  @!P1 STG.E desc[UR10][R6.64+-0x8], R11 ;  /* 0xfffff80b06009986 */ /* 0x000fe2000c10190a */
[----:B0-----:R-:W-:-:S05]  /*0300*/  @!P1 IMAD.MOV.U32 R13, RZ, RZ, R11 ;  /* 0x000000ffff0d9224 */ /* 0x001fca00078e000b */
[----:B----4-:R-:W-:-:S13]  /*0310*/  FSETP.GEU.AND P2, PT, R13, R15, PT ;  /* 0x0000000f0d00720b */ /* 0x010fda0003f4e000 */
[----:B------:R0:W-:Y:S04]  /*0320*/  @!P2 STG.E desc[UR10][R6.64+-0x8], R15 ;  /* 0xfffff80f0600a986 */ /* 0x0001e8000c10190a */
[----:B------:R-:W-:Y:S01]  /*0330*/  @!P2 STG.E desc[UR10][R6.64+-0x4], R13 ;  /* 0xfffffc0d0600a986 */ /* 0x000fe2000c10190a */
[----:B0-----:R-:W-:-:S05]  /*0340*/  @!P2 IMAD.MOV.U32 R15, RZ, RZ, R13 ;  /* 0x000000ffff0fa224 */ /* 0x001fca00078e000d */
[----:B------:R-:W-:-:S13]  /*0350*/  FSETP.GEU.AND P1, PT, R15, R17, PT ;  /* 0x000000110f00720b */ /* 0x000fda0003f2e000 */
        /* <DEDUP_REMOVED lines=14> */
[----:B0-----:R-:W-:Y:S01]  /*0440*/  @!P2 IMAD.MOV.U32 R10, RZ, RZ, R21 ;  /* 0x000000ffff0aa224 */ /* 0x001fe200078e0015 */
[----:B------:R-:W-:-:S05]  /*0450*/  IADD3 R11, P2, PT, R6, 0x20, RZ ;  /* 0x00000020060b7810 */ /* 0x000fca0007f5e0ff */
[----:B------:R-:W-:Y:S01]  /*0460*/  IMAD.X R12, RZ, RZ, R7, P2 ;  /* 0x000000ffff0c7224 */ /* 0x000fe200010e0607 */
[----:B--2---:R-:W-:-:S13]  /*0470*/  FSETP.GEU.AND P1, PT, R10, R9, PT ;  /* 0x000000090a00720b */ /* 0x004fda0003f2e000 */
[----:B------:R0:W-:Y:S04]  /*0480*/  @!P1 STG.E desc[UR10][R6.64+0xc], R9 ;  /* 0x00000c0906009986 */ /* 0x0001e8000c10190a */
[----:B------:R3:W-:Y:S01]  /*0490*/  @!P1 STG.E desc[UR10][R6.64+0x10], R10 ;  /* 0x0000100a06009986 */ /* 0x0007e2000c10190a */
[----:B0-----:R-:W-:Y:S01]  /*04a0*/  @!P1 IMAD.MOV.U32 R9, RZ, RZ, R10 ;  /* 0x000000ffff099224 */ /* 0x001fe200078e000a */
[----:B------:R-:W-:Y:S06]  /*04b0*/  @P3 BRA `(.L_x_2) ;  /* 0xfffffffc00443947 */ /* 0x000fec000383ffff */
.L_x_1:
[----:B------:R-:W-:Y:S05]  /*04c0*/  @!P0 BRA `(.L_x_0) ;  /* 0x0000000000ec8947 */ /* 0x000fea0003800000 */
[----:B---3--:R-:W-:-:S05]  /*04d0*/  LOP3.LUT R6, RZ, R3, RZ, 0x33, !PT ;  /* 0x00000003ff067212 */ /* 0x008fca00078e33ff */
[----:B-1----:R-:W-:-:S05]  /*04e0*/  VIADD R6, R6, UR8 ;  /* 0x0000000806067c36 */ /* 0x002fca0008000000 */
[----:B------:R-:W-:-:S04]  /*04f0*/  LOP3.LUT R6, R6, 0x7, RZ, 0xc0, !PT ;  /* 0x0000000706067812 */ /* 0x000fc800078ec0ff */
[C---:B------:R-:W-:Y:S01]  /*0500*/  LOP3.LUT P0, RZ, R6.reuse, 0x3, RZ, 0xc0, !PT ;  /* 0x0000000306ff7812 */ /* 0x040fe2000780c0ff */
[----:B------:R-:W-:-:S05]  /*0510*/  VIADD R7, R6, 0xffffffff ;  /* 0xffffffff06077836 */ /* 0x000fca0000000000 */
[----:B------:R-:W-:-:S13]  /*0520*/  ISETP.GE.U32.AND P1, PT, R7, 0x3, PT ;  /* 0x000000030700780c */ /* 0x000fda0003f26070 */
[----:B------:R-:W-:Y:S05]  /*0530*/  @!P1 BRA `(.L_x_3) ;  /* 0x00000000005c9947 */ /* 0x000fea0003800000 */
[----:B------:R-:W0:Y:S02]  /*0540*/  LDC.64 R6, c[0x0][0x380] ;  /* 0x0000e000ff067b82 */ /* 0x000e240000000a00 */
[----:B0-----:R-:W-:-:S05]  /*0550*/  IMAD.WIDE.U32 R6, R5, 0x4, R6 ;  /* 0x0000000405067825 */ /* 0x001fca00078e0006 */
[----:B--2---:R-:W2:Y:S04]  /*0560*/  LDG.E R8, desc[UR10][R6.64] ;  /* 0x0000000a06087981 */ /* 0x004ea8000c1e1900 */
[----:B------:R-:W2:Y:S04]  /*0570*/  LDG.E R9, desc[UR10][R6.64+0x4] ;  /* 0x0000040a06097981 */ /* 0x000ea8000c1e1900 */
[----:B------:R-:W3:Y:S04]  /*0580*/  LDG.E R11, desc[UR10][R6.64+0x8] ;  /* 0x0000080a060b7981 */ /* 0x000ee8000c1e1900 */
[----:B------:R-:W4:Y:S04]  /*0590*/  LDG.E R13, desc[UR10][R6.64+0xc] ;  /* 0x00000c0a060d7981 */ /* 0x000f28000c1e1900 */
[----:B------:R-:W5:Y:S01]  /*05a0*/  LDG.E R10, desc[UR10][R6.64+0x10] ;  /* 0x0000100a060a7981 */ /* 0x000f62000c1e1900 */
[----:B------:R-:W-:-:S02]  /*05b0*/  IADD3 R5, PT, PT, R5, 0x4, RZ ;  /* 0x0000000405057810 */ /* 0x000fc40007ffe0ff */
[----:B--2---:R-:W-:-:S13]  /*05c0*/  FSETP.GEU.AND P1, PT, R8, R9, PT ;  /* 0x000000090800720b */ /* 0x004fda0003f2e000 */
[----:B------:R0:W-:Y:S04]  /*05d0*/  @!P1 STG.E desc[UR10][R6.64], R9 ;  /* 0x0000000906009986 */ /* 0x0001e8000c10190a */
[----:B------:R-:W-:Y:S01]  /*05e0*/  @!P1 STG.E desc[UR10][R6.64+0x4], R8 ;  /* 0x0000040806009986 */ /* 0x000fe2000c10190a */
[----:B0-----:R-:W-:-:S05]  /*05f0*/  @!P1 IMAD.MOV.U32 R9, RZ, RZ, R8 ;  /* 0x000000ffff099224 */ /* 0x001fca00078e0008 */
[----:B---3--:R-:W-:-:S13]  /*0600*/  FSETP.GEU.AND P2, PT, R9, R11, PT ;  /* 0x0000000b0900720b */ /* 0x008fda0003f4e000 */
[----:B------:R0:W-:Y:S04]  /*0610*/  @!P2 STG.E desc[UR10][R6.64+0x4], R11 ;  /* 0x0000040b0600a986 */ /* 0x0001e8000c10190a */
[----:B------:R-:W-:Y:S01]  /*0620*/  @!P2 STG.E desc[UR10][R6.64+0x8], R9 ;  /* 0x000008090600a986 */ /* 0x000fe2000c10190a */
[----:B0-----:R-:W-:-:S05]  /*0630*/  @!P2 IMAD.MOV.U32 R11, RZ, RZ, R9 ;  /* 0x000000ffff0ba224 */ /* 0x001fca00078e0009 */
[----:B----4-:R-:W-:-:S13]  /*0640*/  FSETP.GEU.AND P1, PT, R11, R13, PT ;  /* 0x0000000d0b00720b */ /* 0x010fda0003f2e000 */
[----:B------:R0:W-:Y:S04]  /*0650*/  @!P1 STG.E desc[UR10][R6.64+0x8], R13 ;  /* 0x0000080d06009986 */ /* 0x0001e8000c10190a */
[----:B------:R1:W-:Y:S01]  /*0660*/  @!P1 STG.E desc[UR10][R6.64+0xc], R11 ;  /* 0x00000c0b06009986 */ /* 0x0003e2000c10190a */
[----:B0-----:R-:W-:-:S05]  /*0670*/  @!P1 IMAD.MOV.U32 R13, RZ, RZ, R11 ;  /* 0x000000ffff0d9224 */ /* 0x001fca00078e000b */
[----:B-----5:R-:W-:-:S13]  /*0680*/  FSETP.GEU.AND P2, PT, R13, R10, PT ;  /* 0x0000000a0d00720b */ /* 0x020fda0003f4e000 */
[----:B------:R1:W-:Y:S04]  /*0690*/  @!P2 STG.E desc[UR10][R6.64+0xc], R10 ;  /* 0x00000c0a0600a986 */ /* 0x0003e8000c10190a */
[----:B------:R1:W-:Y:S02]  /*06a0*/  @!P2 STG.E desc[UR10][R6.64+0x10], R13 ;  /* 0x0000100d0600a986 */ /* 0x0003e4000c10190a */
.L_x_3:
[----:B------:R-:W-:Y:S05]  /*06b0*/  @!P0 BRA `(.L_x_0) ;  /* 0x0000000000708947 */ /* 0x000fea0003800000 */
[----:B-1----:R-:W-:-:S05]  /*06c0*/  LOP3.LUT R6, R2, 0x3, RZ, 0x3c, !PT ;  /* 0x0000000302067812 */ /* 0x002fca00078e3cff */
[----:B------:R-:W-:-:S05]  /*06d0*/  VIADD R6, R6, UR8 ;  /* 0x0000000806067c36 */ /* 0x000fca0008000000 */
[C---:B------:R-:W-:Y:S02]  /*06e0*/  LOP3.LUT R7, R6.reuse, 0x3, RZ, 0xc0, !PT ;  /* 0x0000000306077812 */ /* 0x040fe400078ec0ff */
[----:B------:R-:W-:Y:S02]  /*06f0*/  LOP3.LUT R6, R6, 0x1, RZ, 0xc0, !PT ;  /* 0x0000000106067812 */ /* 0x000fe400078ec0ff */
[----:B------:R-:W-:Y:S02]  /*0700*/  ISETP.NE.AND P0, PT, R7, 0x1, PT ;  /* 0x000000010700780c */ /* 0x000fe40003f05270 */
[----:B------:R-:W-:-:S11]  /*0710*/  ISETP.NE.U32.AND P2, PT, R6, 0x1, PT ;  /* 0x000000010600780c */ /* 0x000fd60003f45070 */
[----:B------:R-:W-:Y:S05]  /*0720*/  @!P0 BRA `(.L_x_4) ;  /* 0x0000000000348947 */ /* 0x000fea0003800000 */
[----:B------:R-:W0:Y:S02]  /*0730*/  LDC.64 R6, c[0x0][0x380] ;  /* 0x0000e000ff067b82 */ /* 0x000e240000000a00 */
[----:B0-----:R-:W-:-:S05]  /*0740*/  IMAD.WIDE.U32 R6, R5, 0x4, R6 ;  /* 0x0000000405067825 */ /* 0x001fca00078e0006 */
[----:B--2---:R-:W2:Y:S04]  /*0750*/  LDG.E R8, desc[UR10][R6.64] ;  /* 0x0000000a06087981 */ /* 0x004ea8000c1e1900 */
[----:B------:R-:W2:Y:S04]  /*0760*/  LDG.E R9, desc[UR10][R6.64+0x4] ;  /* 0x0000040a06097981 */ /* 0x000ea8000c1e1900 */
[----:B------:R-:W3:Y:S01]  /*0770*/  LDG.E R10, desc[UR10][R6.64+0x8] ;  /* 0x0000080a060a7981 */ /* 0x000ee2000c1e1900 */
[----:B------:R-:W-:Y:S01]  /*0780*/  VIADD R5, R5, 0x2 ;  /* 0x0000000205057836 */ /* 0x000fe20000000000 */
[----:B--2---:R-:W-:-:S13]  /*0790*/  FSETP.GEU.AND P0, PT, R8, R9, PT ;  /* 0x000000090800720b */ /* 0x004fda0003f0e000 */
[----:B------:R0:W-:Y:S04]  /*07a0*/  @!P0 STG.E desc[UR10][R6.64], R9 ;  /* 0x0000000906008986 */ /* 0x0001e8000c10190a */
[----:B------:R1:W-:Y:S01]  /*07b0*/  @!P0 STG.E desc[UR10][R6.64+0x4], R8 ;  /* 0x0000040806008986 */ /* 0x0003e2000c10190a */
[----:B0-----:R-:W-:-:S05]  /*07c0*/  @!P0 IMAD.MOV.U32 R9, RZ, RZ, R8 ;  /* 0x000000ffff098224 */ /* 0x001fca00078e0008 */
[----:B---3--:R-:W-:-:S13]  /*07d0*/  FSETP.GEU.AND P1, PT, R9, R10, PT ;  /* 0x0000000a0900720b */ /* 0x008fda0003f2e000 */
[----:B------:R1:W-:Y:S04]  /*07e0*/  @!P1 STG.E desc[UR10][R6.64+0x4], R10 ;  /* 0x0000040a06009986 */ /* 0x0003e8000c10190a */
[----:B------:R1:W-:Y:S02]  /*07f0*/  @!P1 STG.E desc[UR10][R6.64+0x8], R9 ;  /* 0x0000080906009986 */ /* 0x0003e4000c10190a */
.L_x_4:
[----:B------:R-:W-:Y:S05]  /*0800*/  @P2 BRA `(.L_x_0) ;  /* 0x00000000001c2947 */ /* 0x000fea0003800000 */
[----:B-1----:R-:W0:Y:S02]  /*0810*/  LDC.64 R6, c[0x0][0x380] ;  /* 0x0000e000ff067b82 */ /* 0x002e240000000a00 */
[----:B0-----:R-:W-:-:S05]  /*0820*/  IMAD.WIDE.U32 R6, R5, 0x4, R6 ;  /* 0x0000000405067825 */ /* 0x001fca00078e0006 */
[----:B--2---:R-:W2:Y:S04]  /*0830*/  LDG.E R5, desc[UR10][R6.64] ;  /* 0x0000000a06057981 */ /* 0x004ea8000c1e1900 */
[----:B------:R-:W2:Y:S02]  /*0840*/  LDG.E R8, desc[UR10][R6.64+0x4] ;  /* 0x0000040a06087981 */ /* 0x000ea4000c1e1900 */
[----:B--2---:R-:W-:-:S13]  /*0850*/  FSETP.GEU.AND P0, PT, R5, R8, PT ;  /* 0x000000080500720b */ /* 0x004fda0003f0e000 */
[----:B------:R0:W-:Y:S04]  /*0860*/  @!P0 STG.E desc[UR10][R6.64], R8 ;  /* 0x0000000806008986 */ /* 0x0001e8000c10190a */
[----:B------:R0:W-:Y:S02]  /*0870*/  @!P0 STG.E desc[UR10][R6.64+0x4], R5 ;  /* 0x0000040506008986 */ /* 0x0001e4000c10190a */
.L_x_0:
[----:B------:R-:W-:Y:S01]  /*0880*/  UIADD3 UR4, UPT, UPT, UR4, 0x1, URZ ;  /* 0x0000000104047890 */ /* 0x000fe2000fffe0ff */
[----:B------:R-:W-:Y:S02]  /*0890*/  VIADD R3, R3, 0x1 ;  /* 0x0000000103037836 */ /* 0x000fe40000000000 */
[----:B------:R-:W-:Y:S02]  /*08a0*/  VIADD R2, R2, 0x1 ;  /* 0x0000000102027836 */ /* 0x000fe40000000000 */
[----:B------:R-:W-:Y:S01]  /*08b0*/  VIADD R4, R4, 0xffffffff ;  /* 0xffffffff04047836 */ /* 0x000fe20000000000 */
[----:B------:R-:W-:-:S13]  /*08c0*/  ISETP.NE.AND P0, PT, R0, UR4, PT ;  /* 0x0000000400007c0c */ /* 0x000fda000bf05270 */
[----:B------:R-:W-:Y:S05]  /*08d0*/  @P0 BRA `(.L_x_5) ;  /* 0xfffffff800000947 */ /* 0x000fea000383ffff */
[----:B-12---:R-:W-:Y:S05]  /*08e0*/  EXIT ;  /* 0x000000000000794d */ /* 0x006fea0003800000 */
.L_x_6:
[----:B------:R-:W-:-:S00]  /*08f0*/  BRA `(.L_x_6) ;  /* 0xfffffffc00fc7947 */ /* 0x000fc0000383ffff */
[----:B------:R-:W-:-:S00]  /*0900*/  NOP ;  /* 0x0000000000007918 */ /* 0x000fc00000000000 */
[----:B------:R-:W-:-:S00]  /*0910*/  NOP ;  /* 0x0000000000007918 */ /* 0x000fc00000000000 */
[----:B------:R-:W-:-:S00]  /*0920*/  NOP ;  /* 0x0000000000007918 */ /* 0x000fc00000000000 */
[----:B------:R-:W-:-:S00]  /*0930*/  NOP ;  /* 0x0000000000007918 */ /* 0x000fc00000000000 */
[----:B------:R-:W-:-:S00]  /*0940*/  NOP ;  /* 0x0000000000007918 */ /* 0x000fc00000000000 */
[----:B------:R-:W-:-:S00]  /*0950*/  NOP ;  /* 0x0000000000007918 */ /* 0x000fc00000000000 */
[----:B------:R-:W-:-:S00]  /*0960*/  NOP ;  /* 0x0000000000007918 */ /* 0x000fc00000000000 */
[----:B------:R-:W-:-:S00]  /*0970*/  NOP ;  /* 0x0000000000007918 */ /* 0x000fc00000000000 */
.L_x_7:


//--------------------- .nv.shared.reserved.0     --------------------------
	.section	.nv.shared.reserved.0,"aw",@nobits
	.weak		__nv_reservedSMEM_offset_0_alias
	.size		__nv_reservedSMEM_offset_0_alias, 0, 64
	.other		__nv_reservedSMEM_offset_0_alias,@"STO_CUDA_RESERVED_SHARED STV_DEFAULT"
__nv_reservedSMEM_offset_0_alias:
	.zero		0
	.zero		64


//--------------------- .nv.constant0._Z18simple_sort_kernelPfi --------------------------
	.section	.nv.constant0._Z18simple_sort_kernelPfi,"a",@progbits
	.sectionflags	@""
	.align	4
.nv.constant0._Z18simple_sort_kernelPfi:
	.zero		908


//--------------------- SYMBOLS --------------------------

	.type		.nv.reservedSmem.offset0,@object
	.size		.nv.reservedSmem.offset0,0x4
